//
// Generated by NVIDIA NVVM Compiler
//
// Compiler Build ID: CL-36424714
// Cuda compilation tools, release 13.0, V13.0.88
// Based on NVVM 20.0.0
//

.version 9.0
.target sm_100
.address_size 64

	// .globl	_Z12printGpu_texy
.extern .func  (.param .b32 func_retval0) vprintf
(
	.param .b64 vprintf_param_0,
	.param .b64 vprintf_param_1
)
;
.global .align 1 .b8 $str[33] = {116, 101, 120, 50, 68, 60, 102, 108, 111, 97, 116, 62, 40, 116, 101, 120, 44, 32, 37, 100, 44, 32, 37, 100, 41, 32, 61, 32, 37, 102, 32, 10};
.global .align 1 .b8 $str$1[24] = {100, 95, 98, 117, 102, 102, 101, 114, 91, 37, 100, 93, 91, 37, 100, 93, 32, 61, 32, 37, 102, 32, 10};

.visible .entry _Z12printGpu_texy(
	.param .u64 _Z12printGpu_texy_param_0
)
{
	.local .align 16 .b8 	__local_depot0[16];
	.reg .b64 	%SP;
	.reg .b64 	%SPL;
	.reg .pred 	%p<4>;
	.reg .b32 	%r<12>;
	.reg .b32 	%f<7>;
	.reg .b64 	%rd<6>;
	.reg .b64 	%fd<2>;

	mov.u64 	%SPL, __local_depot0;
	cvta.local.u64 	%SP, %SPL;
	ld.param.u64 	%rd1, [_Z12printGpu_texy_param_0];
	mov.u32 	%r3, %ctaid.x;
	mov.u32 	%r4, %ntid.x;
	mov.u32 	%r5, %tid.x;
	mad.lo.s32 	%r1, %r3, %r4, %r5;
	mov.u32 	%r6, %ctaid.y;
	mov.u32 	%r7, %ntid.y;
	mov.u32 	%r8, %tid.y;
	mad.lo.s32 	%r9, %r6, %r7, %r8;
	setp.gt.s32 	%p1, %r1, 5;
	setp.gt.u32 	%p2, %r9, 1;
	or.pred  	%p3, %p1, %p2;
	@%p3 bra 	$L__BB0_2;
	add.u64 	%rd2, %SP, 0;
	add.u64 	%rd3, %SPL, 0;
	cvt.rn.f32.u32 	%f1, %r9;
	cvt.rn.f32.s32 	%f2, %r1;
	tex.2d.v4.f32.f32 	{%f3, %f4, %f5, %f6}, [%rd1, {%f1, %f2}];
	cvt.f64.f32 	%fd1, %f3;
	st.local.v2.u32 	[%rd3], {%r9, %r1};
	st.local.f64 	[%rd3+8], %fd1;
	mov.u64 	%rd4, $str;
	cvta.global.u64 	%rd5, %rd4;
	{ // callseq 0, 0
	.param .b64 param0;
	st.param.b64 	[param0], %rd5;
	.param .b64 param1;
	st.param.b64 	[param1], %rd2;
	.param .b32 retval0;
	call.uni (retval0), 
	vprintf, 
	(
	param0, 
	param1
	);
	ld.param.b32 	%r10, [retval0];
	} // callseq 0
$L__BB0_2:
	ret;

}
	// .globl	_Z16printGpu_vanillaPfi
.visible .entry _Z16printGpu_vanillaPfi(
	.param .u64 .ptr .align 1 _Z16printGpu_vanillaPfi_param_0,
	.param .u32 _Z16printGpu_vanillaPfi_param_1
)
{
	.local .align 16 .b8 	__local_depot1[16];
	.reg .b64 	%SP;
	.reg .b64 	%SPL;
	.reg .pred 	%p<4>;
	.reg .b32 	%r<14>;
	.reg .b32 	%f<2>;
	.reg .b64 	%rd<9>;
	.reg .b64 	%fd<2>;

	mov.u64 	%SPL, __local_depot1;
	cvta.local.u64 	%SP, %SPL;
	ld.param.u64 	%rd1, [_Z16printGpu_vanillaPfi_param_0];
	ld.param.u32 	%r3, [_Z16printGpu_vanillaPfi_param_1];
	mov.u32 	%r4, %ctaid.x;
	mov.u32 	%r5, %ntid.x;
	mov.u32 	%r6, %tid.x;
	mad.lo.s32 	%r1, %r4, %r5, %r6;
	mov.u32 	%r7, %ctaid.y;
	mov.u32 	%r8, %ntid.y;
	mov.u32 	%r9, %tid.y;
	mad.lo.s32 	%r10, %r7, %r8, %r9;
	setp.gt.s32 	%p1, %r1, 5;
	setp.gt.u32 	%p2, %r10, 1;
	or.pred  	%p3, %p1, %p2;
	@%p3 bra 	$L__BB1_2;
	add.u64 	%rd2, %SP, 0;
	add.u64 	%rd3, %SPL, 0;
	cvta.to.global.u64 	%rd4, %rd1;
	mad.lo.s32 	%r11, %r3, %r10, %r1;
	mul.wide.s32 	%rd5, %r11, 4;
	add.s64 	%rd6, %rd4, %rd5;
	ld.global.f32 	%f1, [%rd6];
	cvt.f64.f32 	%fd1, %f1;
	st.local.v2.u32 	[%rd3], {%r10, %r1};
	st.local.f64 	[%rd3+8], %fd1;
	mov.u64 	%rd7, $str$1;
	cvta.global.u64 	%rd8, %rd7;
	{ // callseq 1, 0
	.param .b64 param0;
	st.param.b64 	[param0], %rd8;
	.param .b64 param1;
	st.param.b64 	[param1], %rd2;
	.param .b32 retval0;
	call.uni (retval0), 
	vprintf, 
	(
	param0, 
	param1
	);
	ld.param.b32 	%r12, [retval0];
	} // callseq 1
$L__BB1_2:
	ret;

}


// ===== COMPILED SASS (sm_100) =====

	.target	sm_100

	.elftype	@"ET_EXEC"


//--------------------- .note.nv.tkinfo           --------------------------
	.section	.note.nv.tkinfo,"",@"SHT_NOTE"
	.sectionflags	@"SHF_NOTE_NV_TKINFO"
	.tkinfo
        /*0018*/ 	.word	0x00000002
        /*0030*/ 	.string	""
        /*0030*/ 	.string	"ptxas"
        /*0030*/ 	.string	"Cuda compilation tools, release 13.0, V13.0.88"
        /*0030*/ 	.string	"Build cuda_13.0.r13.0/compiler.36424714_0"
        /*0030*/ 	.string	"-arch sm_100 -m 64 "



//--------------------- .note.nv.cuinfo           --------------------------
	.section	.note.nv.cuinfo,"",@"SHT_NOTE"
	.sectionflags	@"SHF_NOTE_NV_CUINFO"
        /*0018*/ 	.short	0x0002
        /*001a*/ 	.short	0x0064
        /*001c*/ 	.short	0x0082
	.zero		2


//--------------------- .nv.info                  --------------------------
	.section	.nv.info,"",@"SHT_CUDA_INFO"
	.align	4


	//----- nvinfo : EIATTR_REGCOUNT
	.align		4
        /*0000*/ 	.byte	0x04, 0x2f
        /*0002*/ 	.short	(.L_3 - .L_2)
	.align		4
.L_2:
        /*0004*/ 	.word	index@(_Z12printGpu_texy)
        /*0008*/ 	.word	0x00000018


	//----- nvinfo : EIATTR_FRAME_SIZE
	.align		4
.L_3:
        /*000c*/ 	.byte	0x04, 0x11
        /*000e*/ 	.short	(.L_5 - .L_4)
	.align		4
.L_4:
        /*0010*/ 	.word	index@(_Z12printGpu_texy)
        /*0014*/ 	.word	0x00000010


	//----- nvinfo : EIATTR_REGCOUNT
	.align		4
.L_5:
        /*0018*/ 	.byte	0x04, 0x2f
        /*001a*/ 	.short	(.L_7 - .L_6)
	.align		4
.L_6:
        /*001c*/ 	.word	index@(_Z16printGpu_vanillaPfi)
        /*0020*/ 	.word	0x00000018


	//----- nvinfo : EIATTR_FRAME_SIZE
	.align		4
.L_7:
        /*0024*/ 	.byte	0x04, 0x11
        /*0026*/ 	.short	(.L_9 - .L_8)
	.align		4
.L_8:
        /*0028*/ 	.word	index@(_Z16printGpu_vanillaPfi)
        /*002c*/ 	.word	0x00000010


	//----- nvinfo : EIATTR_MIN_STACK_SIZE
	.align		4
.L_9:
        /*0030*/ 	.byte	0x04, 0x12
        /*0032*/ 	.short	(.L_11 - .L_10)
	.align		4
.L_10:
        /*0034*/ 	.word	index@(_Z16printGpu_vanillaPfi)
        /*0038*/ 	.word	0x00000010


	//----- nvinfo : EIATTR_MIN_STACK_SIZE
	.align		4
.L_11:
        /*003c*/ 	.byte	0x04, 0x12
        /*003e*/ 	.short	(.L_13 - .L_12)
	.align		4
.L_12:
        /*0040*/ 	.word	index@(_Z12printGpu_texy)
        /*0044*/ 	.word	0x00000010
.L_13:


//--------------------- .nv.compat                --------------------------
	.section	.nv.compat,"",@"SHT_CUDA_COMPAT_INFO"
	.align	4
        /*0000*/ 	.byte	0x02, 0x09, 0x00, 0x00, 0x02, 0x02, 0x02, 0x00, 0x02, 0x05, 0x05, 0x00, 0x03, 0x07, 0x01, 0x01
        /*0010*/ 	.byte	0x02, 0x03, 0x00, 0x00, 0x02, 0x06, 0x01, 0x00, 0x04, 0x0b, 0x08, 0x00, 0x09, 0x00, 0x00, 0x00
        /*0020*/ 	.byte	0x00, 0x00, 0x00, 0x00


//--------------------- .nv.info._Z16printGpu_vanillaPfi --------------------------
	.section	.nv.info._Z16printGpu_vanillaPfi,"",@"SHT_CUDA_INFO"
	.sectionflags	@""
	.align	4


	//----- nvinfo : EIATTR_CUDA_API_VERSION
	.align		4
        /*0000*/ 	.byte	0x04, 0x37
        /*0002*/ 	.short	(.L_15 - .L_14)
.L_14:
        /*0004*/ 	.word	0x00000082


	//----- nvinfo : EIATTR_KPARAM_INFO
	.align		4
.L_15:
        /*0008*/ 	.byte	0x04, 0x17
        /*000a*/ 	.short	(.L_17 - .L_16)
.L_16:
        /*000c*/ 	.word	0x00000000
        /*0010*/ 	.short	0x0001
        /*0012*/ 	.short	0x0008
        /*0014*/ 	.byte	0x00, 0xf0, 0x11, 0x00


	//----- nvinfo : EIATTR_KPARAM_INFO
	.align		4
.L_17:
        /*0018*/ 	.byte	0x04, 0x17
        /*001a*/ 	.short	(.L_19 - .L_18)
.L_18:
        /*001c*/ 	.word	0x00000000
        /*0020*/ 	.short	0x0000
        /*0022*/ 	.short	0x0000
        /*0024*/ 	.byte	0x00, 0xf5, 0x21, 0x00


	//----- nvinfo : EIATTR_SPARSE_MMA_MASK
	.align		4
.L_19:
        /*0028*/ 	.byte	0x03, 0x50
        /*002a*/ 	.short	0x0000


	//----- nvinfo : EIATTR_MAXREG_COUNT
	.align		4
        /*002c*/ 	.byte	0x03, 0x1b
        /*002e*/ 	.short	0x00ff


	//----- nvinfo : EIATTR_EXTERNS
	.align		4
        /*0030*/ 	.byte	0x04, 0x0f
        /*0032*/ 	.short	(.L_21 - .L_20)


	//   ....[0]....
	.align		4
.L_20:
        /*0034*/ 	.word	index@(vprintf)


	//----- nvinfo : EIATTR_MERCURY_ISA_VERSION
	.align		4
.L_21:
        /*0038*/ 	.byte	0x03, 0x5f
        /*003a*/ 	.short	0x0101


	//----- nvinfo : EIATTR_VRC_CTA_INIT_COUNT
	.align		4
        /*003c*/ 	.byte	0x02, 0x4a
	.zero		1
	.zero		1


	//----- nvinfo : EIATTR_SYSCALL_OFFSETS
	.align		4
        /*0040*/ 	.byte	0x04, 0x46
        /*0042*/ 	.short	(.L_23 - .L_22)


	//   ....[0]....
.L_22:
        /*0044*/ 	.word	0x00000200


	//----- nvinfo : EIATTR_EXIT_INSTR_OFFSETS
	.align		4
.L_23:
        /*0048*/ 	.byte	0x04, 0x1c
        /*004a*/ 	.short	(.L_25 - .L_24)


	//   ....[0]....
.L_24:
        /*004c*/ 	.word	0x00000100


	//   ....[1]....
        /*0050*/ 	.word	0x00000210


	//----- nvinfo : EIATTR_CRS_STACK_SIZE
	.align		4
.L_25:
        /*0054*/ 	.byte	0x04, 0x1e
        /*0056*/ 	.short	(.L_27 - .L_26)
.L_26:
        /*0058*/ 	.word	0x00000000


	//----- nvinfo : EIATTR_CBANK_PARAM_SIZE
	.align		4
.L_27:
        /*005c*/ 	.byte	0x03, 0x19
        /*005e*/ 	.short	0x000c


	//----- nvinfo : EIATTR_PARAM_CBANK
	.align		4
        /*0060*/ 	.byte	0x04, 0x0a
        /*0062*/ 	.short	(.L_29 - .L_28)
	.align		4
.L_28:
        /*0064*/ 	.word	index@(.nv.constant0._Z16printGpu_vanillaPfi)
        /*0068*/ 	.short	0x0380
        /*006a*/ 	.short	0x000c


	//----- nvinfo : EIATTR_SW_WAR
	.align		4
.L_29:
        /*006c*/ 	.byte	0x04, 0x36
        /*006e*/ 	.short	(.L_31 - .L_30)
.L_30:
        /*0070*/ 	.word	0x00000008
.L_31:


//--------------------- .nv.info._Z12printGpu_texy --------------------------
	.section	.nv.info._Z12printGpu_texy,"",@"SHT_CUDA_INFO"
	.sectionflags	@""
	.align	4


	//----- nvinfo : EIATTR_CUDA_API_VERSION
	.align		4
        /*0000*/ 	.byte	0x04, 0x37
        /*0002*/ 	.short	(.L_33 - .L_32)
.L_32:
        /*0004*/ 	.word	0x00000082


	//----- nvinfo : EIATTR_KPARAM_INFO
	.align		4
.L_33:
        /*0008*/ 	.byte	0x04, 0x17
        /*000a*/ 	.short	(.L_35 - .L_34)
.L_34:
        /*000c*/ 	.word	0x00000000
        /*0010*/ 	.short	0x0000
        /*0012*/ 	.short	0x0000
        /*0014*/ 	.byte	0x00, 0xf0, 0x21, 0x00


	//----- nvinfo : EIATTR_SPARSE_MMA_MASK
	.align		4
.L_35:
        /*0018*/ 	.byte	0x03, 0x50
        /*001a*/ 	.short	0x0000


	//----- nvinfo : EIATTR_MAXREG_COUNT
	.align		4
        /*001c*/ 	.byte	0x03, 0x1b
        /*001e*/ 	.short	0x00ff


	//----- nvinfo : EIATTR_EXTERNS
	.align		4
        /*0020*/ 	.byte	0x04, 0x0f
        /*0022*/ 	.short	(.L_37 - .L_36)


	//   ....[0]....
	.align		4
.L_36:
        /*0024*/ 	.word	index@(vprintf)


	//----- nvinfo : EIATTR_MERCURY_ISA_VERSION
	.align		4
.L_37:
        /*0028*/ 	.byte	0x03, 0x5f
        /*002a*/ 	.short	0x0101


	//----- nvinfo : EIATTR_VRC_CTA_INIT_COUNT
	.align		4
        /*002c*/ 	.byte	0x02, 0x4a
	.zero		1
	.zero		1


	//----- nvinfo : EIATTR_SYSCALL_OFFSETS
	.align		4
        /*0030*/ 	.byte	0x04, 0x46
        /*0032*/ 	.short	(.L_39 - .L_38)


	//   ....[0]....
.L_38:
        /*0034*/ 	.word	0x00000200


	//----- nvinfo : EIATTR_EXIT_INSTR_OFFSETS
	.align		4
.L_39:
        /*0038*/ 	.byte	0x04, 0x1c
        /*003a*/ 	.short	(.L_41 - .L_40)


	//   ....[0]....
.L_40:
        /*003c*/ 	.word	0x00000100


	//   ....[1]....
        /*0040*/ 	.word	0x00000210


	//----- nvinfo : EIATTR_CRS_STACK_SIZE
	.align		4
.L_41:
        /*0044*/ 	.byte	0x04, 0x1e
        /*0046*/ 	.short	(.L_43 - .L_42)
.L_42:
        /*0048*/ 	.word	0x00000000


	//----- nvinfo : EIATTR_CBANK_PARAM_SIZE
	.align		4
.L_43:
        /*004c*/ 	.byte	0x03, 0x19
        /*004e*/ 	.short	0x0008


	//----- nvinfo : EIATTR_PARAM_CBANK
	.align		4
        /*0050*/ 	.byte	0x04, 0x0a
        /*0052*/ 	.short	(.L_45 - .L_44)
	.align		4
.L_44:
        /*0054*/ 	.word	index@(.nv.constant0._Z12printGpu_texy)
        /*0058*/ 	.short	0x0380
        /*005a*/ 	.short	0x0008


	//----- nvinfo : EIATTR_SW_WAR
	.align		4
.L_45:
        /*005c*/ 	.byte	0x04, 0x36
        /*005e*/ 	.short	(.L_47 - .L_46)
.L_46:
        /*0060*/ 	.word	0x00000008
.L_47:


//--------------------- .nv.callgraph             --------------------------
	.section	.nv.callgraph,"",@"SHT_CUDA_CALLGRAPH"
	.align	4
	.sectionentsize	8
	.align		4
        /*0000*/ 	.word	0x00000000
	.align		4
        /*0004*/ 	.word	0xffffffff
	.align		4
        /*0008*/ 	.word	index@(_Z16printGpu_vanillaPfi)
	.align		4
        /*000c*/ 	.word	index@(vprintf)
	.align		4
        /*0010*/ 	.word	index@(_Z12printGpu_texy)
	.align		4
        /*0014*/ 	.word	index@(vprintf)
	.align		4
        /*0018*/ 	.word	0x00000000
	.align		4
        /*001c*/ 	.word	0xfffffffe
	.align		4
        /*0020*/ 	.word	0x00000000
	.align		4
        /*0024*/ 	.word	0xfffffffd
	.align		4
        /*0028*/ 	.word	0x00000000
	.align		4
        /*002c*/ 	.word	0xfffffffc


//--------------------- .nv.constant4             --------------------------
	.section	.nv.constant4,"a",@progbits
	.align	8
	.align		8
.nv.constant4:
        /*0000*/ 	.dword	vprintf
	.align		8
        /*0008*/ 	.dword	$str
	.align		8
        /*0010*/ 	.dword	$str$1


//--------------------- .text._Z16printGpu_vanillaPfi --------------------------
	.section	.text._Z16printGpu_vanillaPfi,"ax",@progbits
	.align	128
        .global         _Z16printGpu_vanillaPfi
        .type           _Z16printGpu_vanillaPfi,@function
        .size           _Z16printGpu_vanillaPfi,(.L_x_4 - _Z16printGpu_vanillaPfi)
        .other          _Z16printGpu_vanillaPfi,@"STO_CUDA_ENTRY STV_DEFAULT"
_Z16printGpu_vanillaPfi:
.text._Z16printGpu_vanillaPfi:
[----:B------:R-:W0:Y:S01]  /*0000*/  LDC R1, c[0x0][0x37c] ;  /* 0x0000df00ff017b82 */ /* 0x000e220000000800 */
[----:B------:R-:W1:Y:S01]  /*0010*/  S2R R5, SR_TID.Y ;  /* 0x0000000000057919 */ /* 0x000e620000002200 */
[----:B------:R-:W2:Y:S06]  /*0020*/  LDCU UR5, c[0x0][0x2fc] ;  /* 0x00005f80ff0577ac */ /* 0x000eac0008000800 */
[----:B------:R-:W3:Y:S01]  /*0030*/  LDC R3, c[0x0][0x360] ;  /* 0x0000d800ff037b82 */ /* 0x000ee20000000800 */
[----:B0-----:R-:W-:Y:S01]  /*0040*/  VIADD R1, R1, 0xfffffff0 ;  /* 0xfffffff001017836 */ /* 0x001fe20000000000 */
[----:B------:R-:W3:Y:S01]  /*0050*/  S2R R0, SR_TID.X ;  /* 0x0000000000007919 */ /* 0x000ee20000002100 */
[----:B------:R-:W0:Y:S05]  /*0060*/  LDCU UR4, c[0x0][0x2f8] ;  /* 0x00005f00ff0477ac */ /* 0x000e2a0008000800 */
[----:B------:R-:W1:Y:S08]  /*0070*/  S2UR UR7, SR_CTAID.Y ;  /* 0x00000000000779c3 */ /* 0x000e700000002600 */
[----:B------:R-:W1:Y:S01]  /*0080*/  LDC R2, c[0x0][0x364] ;  /* 0x0000d900ff027b82 */ /* 0x000e620000000800 */
[----:B0-----:R-:W-:-:S07]  /*0090*/  IADD3 R6, P1, PT, R1, UR4, RZ ;  /* 0x0000000401067c10 */ /* 0x001fce000ff3e0ff */
[----:B------:R-:W3:Y:S01]  /*00a0*/  S2UR UR6, SR_CTAID.X ;  /* 0x00000000000679c3 */ /* 0x000ee20000002500 */
[----:B--2---:R-:W-:Y:S02]  /*00b0*/  IMAD.X R7, RZ, RZ, UR5, P1 ;  /* 0x00000005ff077e24 */ /* 0x004fe400088e06ff */
[----:B-1----:R-:W-:-:S05]  /*00c0*/  IMAD R2, R2, UR7, R5 ;  /* 0x0000000702027c24 */ /* 0x002fca000f8e0205 */
[----:B------:R-:W-:Y:S01]  /*00d0*/  ISETP.GT.U32.AND P0, PT, R2, 0x1, PT ;  /* 0x000000010200780c */ /* 0x000fe20003f04070 */
[----:B---3--:R-:W-:-:S05]  /*00e0*/  IMAD R3, R3, UR6, R0 ;  /* 0x0000000603037c24 */ /* 0x008fca000f8e0200 */
[----:B------:R-:W-:-:S13]  /*00f0*/  ISETP.GT.OR P0, PT, R3, 0x5, P0 ;  /* 0x000000050300780c */ /* 0x000fda0000704670 */
[----:B------:R-:W-:Y:S05]  /*0100*/  @P0 EXIT ;  /* 0x000000000000094d */ /* 0x000fea0003800000 */
[----:B------:R-:W0:Y:S01]  /*0110*/  LDC.64 R8, c[0x0][0x380] ;  /* 0x0000e000ff087b82 */ /* 0x000e220000000a00 */
[----:B------:R-:W1:Y:S01]  /*0120*/  LDCU UR6, c[0x0][0x388] ;  /* 0x00007100ff0677ac */ /* 0x000e620008000800 */
[----:B------:R-:W2:Y:S01]  /*0130*/  LDCU.64 UR4, c[0x0][0x358] ;  /* 0x00006b00ff0477ac */ /* 0x000ea20008000a00 */
[----:B-1----:R-:W-:-:S04]  /*0140*/  IMAD R5, R2, UR6, R3 ;  /* 0x0000000602057c24 */ /* 0x002fc8000f8e0203 */
[----:B0-----:R-:W-:-:S06]  /*0150*/  IMAD.WIDE R8, R5, 0x4, R8 ;  /* 0x0000000405087825 */ /* 0x001fcc00078e0208 */
[----:B--2---:R-:W2:Y:S01]  /*0160*/  LDG.E R8, desc[UR4][R8.64] ;  /* 0x0000000408087981 */ /* 0x004ea2000c1e1900 */
[----:B------:R-:W-:Y:S01]  /*0170*/  MOV R0, 0x0 ;  /* 0x0000000000007802 */ /* 0x000fe20000000f00 */
[----:B------:R-:W0:Y:S02]  /*0180*/  LDCU.64 UR4, c[0x4][0x10] ;  /* 0x01000200ff0477ac */ /* 0x000e240008000a00 */
[----:B------:R1:W-:Y:S01]  /*0190*/  STL.64 [R1], R2 ;  /* 0x0000000201007387 */ /* 0x0003e20000100a00 */
[----:B------:R1:W3:Y:S01]  /*01a0*/  LDC.64 R12, c[0x4][R0] ;  /* 0x01000000000c7b82 */ /* 0x0002e20000000a00 */
[----:B0-----:R-:W-:Y:S02]  /*01b0*/  MOV R4, UR4 ;  /* 0x0000000400047c02 */ /* 0x001fe40008000f00 */
[----:B------:R-:W-:Y:S01]  /*01c0*/  MOV R5, UR5 ;  /* 0x0000000500057c02 */ /* 0x000fe20008000f00 */
[----:B--2---:R-:W0:Y:S02]  /*01d0*/  F2F.F64.F32 R10, R8 ;  /* 0x00000008000a7310 */ /* 0x004e240000201800 */
[----:B0--3--:R1:W-:Y:S04]  /*01e0*/  STL.64 [R1+0x8], R10 ;  /* 0x0000080a01007387 */ /* 0x0093e80000100a00 */
[----:B------:R-:W-:-:S07]  /*01f0*/  LEPC R20, `(.L_x_0) ;  /* 0x000000001014794e */ /* 0x000fce0000000000 */
[----:B-1----:R-:W-:Y:S05]  /*0200*/  CALL.ABS.NOINC R12 ;  /* 0x000000000c007343 */ /* 0x002fea0003c00000 */
.L_x_0:
[----:B------:R-:W-:Y:S05]  /*0210*/  EXIT ;  /* 0x000000000000794d */ /* 0x000fea0003800000 */
.L_x_1:
[----:B------:R-:W-:-:S00]  /*0220*/  BRA `(.L_x_1) ;  /* 0xfffffffc00fc7947 */ /* 0x000fc0000383ffff */
[----:B------:R-:W-:-:S00]  /*0230*/  NOP ;  /* 0x0000000000007918 */ /* 0x000fc00000000000 */
        /* <DEDUP_REMOVED lines=12> */
.L_x_4:


//--------------------- .text._Z12printGpu_texy   --------------------------
	.section	.text._Z12printGpu_texy,"ax",@progbits
	.align	128
        .global         _Z12printGpu_texy
        .type           _Z12printGpu_texy,@function
        .size           _Z12printGpu_texy,(.L_x_5 - _Z12printGpu_texy)
        .other          _Z12printGpu_texy,@"STO_CUDA_ENTRY STV_DEFAULT"
_Z12printGpu_texy:
.text._Z12printGpu_texy:
        /* <DEDUP_REMOVED lines=17> */
[----:B------:R-:W0:Y:S01]  /*0110*/  LDCU UR4, c[0x0][0x380] ;  /* 0x00007000ff0477ac */ /* 0x000e220008000800 */
[----:B------:R-:W-:Y:S01]  /*0120*/  I2FP.F32.U32 R8, R2 ;  /* 0x0000000200087245 */ /* 0x000fe20000201000 */
[----:B------:R-:W-:Y:S01]  /*0130*/  IMAD.MOV.U32 R14, RZ, RZ, -0x3e000000 ;  /* 0xc2000000ff0e7424 */ /* 0x000fe200078e00ff */
[----:B------:R-:W-:Y:S01]  /*0140*/  I2FP.F32.S32 R9, R3 ;  /* 0x0000000300097245 */ /* 0x000fe20000201400 */
[----:B------:R-:W-:-:S03]  /*0150*/  UMOV UR5, URZ ;  /* 0x000000ff00057c82 */ /* 0x000fc60008000000 */
[----:B0-----:R0:W5:Y:S01]  /*0160*/  TEX.LL RZ, R8, R8, R14, UR4, 2D, 0x1 ;  /* 0x28ff040e08087f60 */ /* 0x00116200089e01ff */
[----:B------:R-:W-:Y:S01]  /*0170*/  MOV R0, 0x0 ;  /* 0x0000000000007802 */ /* 0x000fe20000000f00 */
[----:B------:R1:W-:Y:S03]  /*0180*/  STL.64 [R1], R2 ;  /* 0x0000000201007387 */ /* 0x0003e60000100a00 */
[----:B------:R1:W2:Y:S01]  /*0190*/  LDC.64 R12, c[0x4][R0] ;  /* 0x01000000000c7b82 */ /* 0x0002a20000000a00 */
[----:B0-----:R-:W0:Y:S02]  /*01a0*/  LDCU.64 UR4, c[0x4][0x8] ;  /* 0x01000100ff0477ac */ /* 0x001e240008000a00 */
[----:B0-----:R-:W-:Y:S02]  /*01b0*/  IMAD.U32 R4, RZ, RZ, UR4 ;  /* 0x00000004ff047e24 */ /* 0x001fe4000f8e00ff */
[----:B------:R-:W-:Y:S01]  /*01c0*/  IMAD.U32 R5, RZ, RZ, UR5 ;  /* 0x00000005ff057e24 */ /* 0x000fe2000f8e00ff */
[----:B-----5:R-:W0:Y:S02]  /*01d0*/  F2F.F64.F32 R10, R8 ;  /* 0x00000008000a7310 */ /* 0x020e240000201800 */
[----:B0-2---:R1:W-:Y:S04]  /*01e0*/  STL.64 [R1+0x8], R10 ;  /* 0x0000080a01007387 */ /* 0x0053e80000100a00 */
[----:B------:R-:W-:-:S07]  /*01f0*/  LEPC R20, `(.L_x_2) ;  /* 0x000000001014794e */ /* 0x000fce0000000000 */
[----:B-1----:R-:W-:Y:S05]  /*0200*/  CALL.ABS.NOINC R12 ;  /* 0x000000000c007343 */ /* 0x002fea0003c00000 */
.L_x_2:
[----:B------:R-:W-:Y:S05]  /*0210*/  EXIT ;  /* 0x000000000000794d */ /* 0x000fea0003800000 */
.L_x_3:
        /* <DEDUP_REMOVED lines=14> */
.L_x_5:


//--------------------- .nv.global.init           --------------------------
	.section	.nv.global.init,"aw",@progbits
.nv.global.init:
	.type		$str$1,@object
	.size		$str$1,($str - $str$1)
$str$1:
        /*0000*/ 	.byte	0x64, 0x5f, 0x62, 0x75, 0x66, 0x66, 0x65, 0x72, 0x5b, 0x25, 0x64, 0x5d, 0x5b, 0x25, 0x64, 0x5d
        /*0010*/ 	.byte	0x20, 0x3d, 0x20, 0x25, 0x66, 0x20, 0x0a, 0x00
	.type		$str,@object
	.size		$str,(.L_0 - $str)
$str:
        /*0018*/ 	.byte	0x74, 0x65, 0x78, 0x32, 0x44, 0x3c, 0x66, 0x6c, 0x6f, 0x61, 0x74, 0x3e, 0x28, 0x74, 0x65, 0x78
        /*0028*/ 	.byte	0x2c, 0x20, 0x25, 0x64, 0x2c, 0x20, 0x25, 0x64, 0x29, 0x20, 0x3d, 0x20, 0x25, 0x66, 0x20, 0x0a
        /*0038*/ 	.byte	0x00
.L_0:


//--------------------- .nv.shared.reserved.0     --------------------------
	.section	.nv.shared.reserved.0,"aw",@nobits
	.weak		__nv_reservedSMEM_offset_0_alias
	.size		__nv_reservedSMEM_offset_0_alias, 0, 64
	.other		__nv_reservedSMEM_offset_0_alias,@"STO_CUDA_RESERVED_SHARED STV_DEFAULT"
__nv_reservedSMEM_offset_0_alias:
	.zero		0
	.zero		64


//--------------------- .nv.constant0._Z16printGpu_vanillaPfi --------------------------
	.section	.nv.constant0._Z16printGpu_vanillaPfi,"a",@progbits
	.sectionflags	@""
	.align	4
.nv.constant0._Z16printGpu_vanillaPfi:
	.zero		908


//--------------------- .nv.constant0._Z12printGpu_texy --------------------------
	.section	.nv.constant0._Z12printGpu_texy,"a",@progbits
	.sectionflags	@""
	.align	4
.nv.constant0._Z12printGpu_texy:
	.zero		904


//--------------------- SYMBOLS --------------------------

	.type		.nv.reservedSmem.offset0,@object
	.size		.nv.reservedSmem.offset0,0x4
	.type		vprintf,@function
